//
// Generated by NVIDIA NVVM Compiler
//
// Compiler Build ID: CL-36424714
// Cuda compilation tools, release 13.0, V13.0.88
// Based on NVVM 20.0.0
//

.version 9.0
.target sm_100
.address_size 64

	// .globl	_Z28xavier_weight_initializationPfiij

.visible .entry _Z28xavier_weight_initializationPfiij(
	.param .u64 .ptr .align 1 _Z28xavier_weight_initializationPfiij_param_0,
	.param .u32 _Z28xavier_weight_initializationPfiij_param_1,
	.param .u32 _Z28xavier_weight_initializationPfiij_param_2,
	.param .u32 _Z28xavier_weight_initializationPfiij_param_3
)
{
	.reg .pred 	%p<4>;
	.reg .b32 	%r<18>;
	.reg .b32 	%f<9>;
	.reg .b64 	%rd<5>;

	ld.param.u64 	%rd1, [_Z28xavier_weight_initializationPfiij_param_0];
	ld.param.u32 	%r3, [_Z28xavier_weight_initializationPfiij_param_1];
	ld.param.u32 	%r6, [_Z28xavier_weight_initializationPfiij_param_2];
	ld.param.u32 	%r5, [_Z28xavier_weight_initializationPfiij_param_3];
	mov.u32 	%r7, %ctaid.x;
	mov.u32 	%r8, %ntid.x;
	mov.u32 	%r9, %tid.x;
	mad.lo.s32 	%r1, %r7, %r8, %r9;
	mov.u32 	%r10, %ctaid.y;
	mov.u32 	%r11, %ntid.y;
	mov.u32 	%r12, %tid.y;
	mad.lo.s32 	%r13, %r10, %r11, %r12;
	setp.ge.s32 	%p1, %r1, %r3;
	setp.ge.s32 	%p2, %r13, %r6;
	or.pred  	%p3, %p1, %p2;
	@%p3 bra 	$L__BB0_2;
	cvta.to.global.u64 	%rd2, %rd1;
	add.s32 	%r14, %r6, %r3;
	cvt.rn.f32.s32 	%f1, %r14;
	mov.f32 	%f2, 0f40C00000;
	div.rn.f32 	%f3, %f2, %f1;
	sqrt.rn.f32 	%f4, %f3;
	mad.lo.s32 	%r15, %r6, %r1, %r13;
	add.s32 	%r16, %r15, %r5;
	mad.lo.s32 	%r17, %r16, 1664525, 1013904223;
	cvt.rn.f32.u32 	%f5, %r17;
	mul.f32 	%f6, %f5, 0f2F800000;
	fma.rn.f32 	%f7, %f6, 0f40000000, 0fBF800000;
	mul.f32 	%f8, %f7, %f4;
	mul.wide.s32 	%rd3, %r15, 4;
	add.s64 	%rd4, %rd2, %rd3;
	st.global.f32 	[%rd4], %f8;
$L__BB0_2:
	ret;

}


// ===== COMPILED SASS (sm_100) =====

	.target	sm_100

	.elftype	@"ET_EXEC"


//--------------------- .note.nv.tkinfo           --------------------------
	.section	.note.nv.tkinfo,"",@"SHT_NOTE"
	.sectionflags	@"SHF_NOTE_NV_TKINFO"
	.tkinfo
        /*0018*/ 	.word	0x00000002
        /*0030*/ 	.string	""
        /*0030*/ 	.string	"ptxas"
        /*0030*/ 	.string	"Cuda compilation tools, release 13.0, V13.0.88"
        /*0030*/ 	.string	"Build cuda_13.0.r13.0/compiler.36424714_0"
        /*0030*/ 	.string	"-arch sm_100 -m 64 "



//--------------------- .note.nv.cuinfo           --------------------------
	.section	.note.nv.cuinfo,"",@"SHT_NOTE"
	.sectionflags	@"SHF_NOTE_NV_CUINFO"
        /*0018*/ 	.short	0x0002
        /*001a*/ 	.short	0x0064
        /*001c*/ 	.short	0x0082
	.zero		2


//--------------------- .nv.info                  --------------------------
	.section	.nv.info,"",@"SHT_CUDA_INFO"
	.align	4


	//----- nvinfo : EIATTR_REGCOUNT
	.align		4
        /*0000*/ 	.byte	0x04, 0x2f
        /*0002*/ 	.short	(.L_1 - .L_0)
	.align		4
.L_0:
        /*0004*/ 	.word	index@(_Z28xavier_weight_initializationPfiij)
        /*0008*/ 	.word	0x0000000e


	//----- nvinfo : EIATTR_FRAME_SIZE
	.align		4
.L_1:
        /*000c*/ 	.byte	0x04, 0x11
        /*000e*/ 	.short	(.L_3 - .L_2)
	.align		4
.L_2:
        /*0010*/ 	.word	index@($__internal_1_$__cuda_sm3x_div_rn_noftz_f32_slowpath)
        /*0014*/ 	.word	0x00000000


	//----- nvinfo : EIATTR_FRAME_SIZE
	.align		4
.L_3:
        /*0018*/ 	.byte	0x04, 0x11
        /*001a*/ 	.short	(.L_5 - .L_4)
	.align		4
.L_4:
        /*001c*/ 	.word	index@($__internal_0_$__cuda_sm20_sqrt_rn_f32_slowpath)
        /*0020*/ 	.word	0x00000000


	//----- nvinfo : EIATTR_FRAME_SIZE
	.align		4
.L_5:
        /*0024*/ 	.byte	0x04, 0x11
        /*0026*/ 	.short	(.L_7 - .L_6)
	.align		4
.L_6:
        /*0028*/ 	.word	index@(_Z28xavier_weight_initializationPfiij)
        /*002c*/ 	.word	0x00000000


	//----- nvinfo : EIATTR_MIN_STACK_SIZE
	.align		4
.L_7:
        /*0030*/ 	.byte	0x04, 0x12
        /*0032*/ 	.short	(.L_9 - .L_8)
	.align		4
.L_8:
        /*0034*/ 	.word	index@(_Z28xavier_weight_initializationPfiij)
        /*0038*/ 	.word	0x00000000
.L_9:


//--------------------- .nv.compat                --------------------------
	.section	.nv.compat,"",@"SHT_CUDA_COMPAT_INFO"
	.align	4
        /*0000*/ 	.byte	0x02, 0x09, 0x00, 0x00, 0x02, 0x02, 0x01, 0x00, 0x02, 0x05, 0x05, 0x00, 0x03, 0x07, 0x01, 0x01
        /*0010*/ 	.byte	0x02, 0x03, 0x00, 0x00, 0x02, 0x06, 0x01, 0x00, 0x04, 0x0b, 0x08, 0x00, 0x01, 0x00, 0x00, 0x00
        /*0020*/ 	.byte	0x00, 0x00, 0x00, 0x00


//--------------------- .nv.info._Z28xavier_weight_initializationPfiij --------------------------
	.section	.nv.info._Z28xavier_weight_initializationPfiij,"",@"SHT_CUDA_INFO"
	.sectionflags	@""
	.align	4


	//----- nvinfo : EIATTR_CUDA_API_VERSION
	.align		4
        /*0000*/ 	.byte	0x04, 0x37
        /*0002*/ 	.short	(.L_11 - .L_10)
.L_10:
        /*0004*/ 	.word	0x00000082


	//----- nvinfo : EIATTR_KPARAM_INFO
	.align		4
.L_11:
        /*0008*/ 	.byte	0x04, 0x17
        /*000a*/ 	.short	(.L_13 - .L_12)
.L_12:
        /*000c*/ 	.word	0x00000000
        /*0010*/ 	.short	0x0003
        /*0012*/ 	.short	0x0010
        /*0014*/ 	.byte	0x00, 0xf0, 0x11, 0x00


	//----- nvinfo : EIATTR_KPARAM_INFO
	.align		4
.L_13:
        /*0018*/ 	.byte	0x04, 0x17
        /*001a*/ 	.short	(.L_15 - .L_14)
.L_14:
        /*001c*/ 	.word	0x00000000
        /*0020*/ 	.short	0x0002
        /*0022*/ 	.short	0x000c
        /*0024*/ 	.byte	0x00, 0xf0, 0x11, 0x00


	//----- nvinfo : EIATTR_KPARAM_INFO
	.align		4
.L_15:
        /*0028*/ 	.byte	0x04, 0x17
        /*002a*/ 	.short	(.L_17 - .L_16)
.L_16:
        /*002c*/ 	.word	0x00000000
        /*0030*/ 	.short	0x0001
        /*0032*/ 	.short	0x0008
        /*0034*/ 	.byte	0x00, 0xf0, 0x11, 0x00


	//----- nvinfo : EIATTR_KPARAM_INFO
	.align		4
.L_17:
        /*0038*/ 	.byte	0x04, 0x17
        /*003a*/ 	.short	(.L_19 - .L_18)
.L_18:
        /*003c*/ 	.word	0x00000000
        /*0040*/ 	.short	0x0000
        /*0042*/ 	.short	0x0000
        /*0044*/ 	.byte	0x00, 0xf5, 0x21, 0x00


	//----- nvinfo : EIATTR_SPARSE_MMA_MASK
	.align		4
.L_19:
        /*0048*/ 	.byte	0x03, 0x50
        /*004a*/ 	.short	0x0000


	//----- nvinfo : EIATTR_MAXREG_COUNT
	.align		4
        /*004c*/ 	.byte	0x03, 0x1b
        /*004e*/ 	.short	0x00ff


	//----- nvinfo : EIATTR_MERCURY_ISA_VERSION
	.align		4
        /*0050*/ 	.byte	0x03, 0x5f
        /*0052*/ 	.short	0x0101


	//----- nvinfo : EIATTR_VRC_CTA_INIT_COUNT
	.align		4
        /*0054*/ 	.byte	0x02, 0x4a
	.zero		1
	.zero		1


	//----- nvinfo : EIATTR_EXIT_INSTR_OFFSETS
	.align		4
        /*0058*/ 	.byte	0x04, 0x1c
        /*005a*/ 	.short	(.L_21 - .L_20)


	//   ....[0]....
.L_20:
        /*005c*/ 	.word	0x000000c0


	//   ....[1]....
        /*0060*/ 	.word	0x00000360


	//----- nvinfo : EIATTR_CRS_STACK_SIZE
	.align		4
.L_21:
        /*0064*/ 	.byte	0x04, 0x1e
        /*0066*/ 	.short	(.L_23 - .L_22)
.L_22:
        /*0068*/ 	.word	0x00000000


	//----- nvinfo : EIATTR_CBANK_PARAM_SIZE
	.align		4
.L_23:
        /*006c*/ 	.byte	0x03, 0x19
        /*006e*/ 	.short	0x0014


	//----- nvinfo : EIATTR_PARAM_CBANK
	.align		4
        /*0070*/ 	.byte	0x04, 0x0a
        /*0072*/ 	.short	(.L_25 - .L_24)
	.align		4
.L_24:
        /*0074*/ 	.word	index@(.nv.constant0._Z28xavier_weight_initializationPfiij)
        /*0078*/ 	.short	0x0380
        /*007a*/ 	.short	0x0014


	//----- nvinfo : EIATTR_SW_WAR
	.align		4
.L_25:
        /*007c*/ 	.byte	0x04, 0x36
        /*007e*/ 	.short	(.L_27 - .L_26)
.L_26:
        /*0080*/ 	.word	0x00000008
.L_27:


//--------------------- .nv.callgraph             --------------------------
	.section	.nv.callgraph,"",@"SHT_CUDA_CALLGRAPH"
	.align	4
	.sectionentsize	8
	.align		4
        /*0000*/ 	.word	0x00000000
	.align		4
        /*0004*/ 	.word	0xffffffff
	.align		4
        /*0008*/ 	.word	0x00000000
	.align		4
        /*000c*/ 	.word	0xfffffffe
	.align		4
        /*0010*/ 	.word	0x00000000
	.align		4
        /*0014*/ 	.word	0xfffffffd
	.align		4
        /*0018*/ 	.word	0x00000000
	.align		4
        /*001c*/ 	.word	0xfffffffc


//--------------------- .text._Z28xavier_weight_initializationPfiij --------------------------
	.section	.text._Z28xavier_weight_initializationPfiij,"ax",@progbits
	.align	128
        .global         _Z28xavier_weight_initializationPfiij
        .type           _Z28xavier_weight_initializationPfiij,@function
        .size           _Z28xavier_weight_initializationPfiij,(.L_x_14 - _Z28xavier_weight_initializationPfiij)
        .other          _Z28xavier_weight_initializationPfiij,@"STO_CUDA_ENTRY STV_DEFAULT"
_Z28xavier_weight_initializationPfiij:
.text._Z28xavier_weight_initializationPfiij:
[----:B------:R-:W-:Y:S01]  /*0000*/  LDC R1, c[0x0][0x37c] ;  /* 0x0000df00ff017b82 */ /* 0x000fe20000000800 */
[----:B------:R-:W0:Y:S07]  /*0010*/  S2R R5, SR_TID.Y ;  /* 0x0000000000057919 */ /* 0x000e2e0000002200 */
[----:B------:R-:W1:Y:S01]  /*0020*/  LDC R3, c[0x0][0x360] ;  /* 0x0000d800ff037b82 */ /* 0x000e620000000800 */
[----:B------:R-:W2:Y:S01]  /*0030*/  LDCU.64 UR4, c[0x0][0x388] ;  /* 0x00007100ff0477ac */ /* 0x000ea20008000a00 */
[----:B------:R-:W1:Y:S06]  /*0040*/  S2R R0, SR_TID.X ;  /* 0x0000000000007919 */ /* 0x000e6c0000002100 */
[----:B------:R-:W0:Y:S08]  /*0050*/  S2UR UR7, SR_CTAID.Y ;  /* 0x00000000000779c3 */ /* 0x000e300000002600 */
[----:B------:R-:W0:Y:S08]  /*0060*/  LDC R2, c[0x0][0x364] ;  /* 0x0000d900ff027b82 */ /* 0x000e300000000800 */
[----:B------:R-:W1:Y:S01]  /*0070*/  S2UR UR6, SR_CTAID.X ;  /* 0x00000000000679c3 */ /* 0x000e620000002500 */
[----:B0-----:R-:W-:-:S05]  /*0080*/  IMAD R2, R2, UR7, R5 ;  /* 0x0000000702027c24 */ /* 0x001fca000f8e0205 */
[----:B--2---:R-:W-:Y:S01]  /*0090*/  ISETP.GE.AND P0, PT, R2, UR5, PT ;  /* 0x0000000502007c0c */ /* 0x004fe2000bf06270 */
[----:B-1----:R-:W-:-:S05]  /*00a0*/  IMAD R3, R3, UR6, R0 ;  /* 0x0000000603037c24 */ /* 0x002fca000f8e0200 */
[----:B------:R-:W-:-:S13]  /*00b0*/  ISETP.GE.OR P0, PT, R3, UR4, P0 ;  /* 0x0000000403007c0c */ /* 0x000fda0008706670 */
[----:B------:R-:W-:Y:S05]  /*00c0*/  @P0 EXIT ;  /* 0x000000000000094d */ /* 0x000fea0003800000 */
[----:B------:R-:W-:-:S06]  /*00d0*/  UIADD3 UR4, UPT, UPT, UR5, UR4, URZ ;  /* 0x0000000405047290 */ /* 0x000fcc000fffe0ff */
[----:B------:R-:W-:Y:S01]  /*00e0*/  I2FP.F32.S32 R5, UR4 ;  /* 0x0000000400057c45 */ /* 0x000fe20008201400 */
[----:B------:R-:W-:Y:S02]  /*00f0*/  UMOV UR4, 0x40c00000 ;  /* 0x40c0000000047882 */ /* 0x000fe40000000000 */
[----:B------:R-:W-:Y:S01]  /*0100*/  IMAD.U32 R6, RZ, RZ, UR4 ;  /* 0x00000004ff067e24 */ /* 0x000fe2000f8e00ff */
[----:B------:R-:W0:Y:S08]  /*0110*/  MUFU.RCP R0, R5 ;  /* 0x0000000500007308 */ /* 0x000e300000001000 */
[----:B------:R-:W1:Y:S01]  /*0120*/  FCHK P0, R6, R5 ;  /* 0x0000000506007302 */ /* 0x000e620000000000 */
[----:B0-----:R-:W-:-:S04]  /*0130*/  FFMA R7, -R5, R0, 1 ;  /* 0x3f80000005077423 */ /* 0x001fc80000000100 */
[----:B------:R-:W-:-:S04]  /*0140*/  FFMA R0, R0, R7, R0 ;  /* 0x0000000700007223 */ /* 0x000fc80000000000 */
[----:B------:R-:W-:-:S04]  /*0150*/  FFMA R4, R0, 6, RZ ;  /* 0x40c0000000047823 */ /* 0x000fc800000000ff */
[----:B------:R-:W-:-:S04]  /*0160*/  FFMA R7, -R5, R4, 6 ;  /* 0x40c0000005077423 */ /* 0x000fc80000000104 */
[----:B------:R-:W-:Y:S01]  /*0170*/  FFMA R0, R0, R7, R4 ;  /* 0x0000000700007223 */ /* 0x000fe20000000004 */
[----:B-1----:R-:W-:Y:S06]  /*0180*/  @!P0 BRA `(.L_x_0) ;  /* 0x00000000000c8947 */ /* 0x002fec0003800000 */
[----:B------:R-:W-:-:S07]  /*0190*/  MOV R4, 0x1b0 ;  /* 0x000001b000047802 */ /* 0x000fce0000000f00 */
[----:B------:R-:W-:Y:S05]  /*01a0*/  CALL.REL.NOINC `($__internal_1_$__cuda_sm3x_div_rn_noftz_f32_slowpath) ;  /* 0x0000000000d07944 */ /* 0x000fea0003c00000 */
[----:B------:R-:W-:-:S07]  /*01b0*/  IMAD.MOV.U32 R0, RZ, RZ, R8 ;  /* 0x000000ffff007224 */ /* 0x000fce00078e0008 */
.L_x_0:
[----:B------:R-:W-:Y:S01]  /*01c0*/  VIADD R4, R0, 0xf3000000 ;  /* 0xf300000000047836 */ /* 0x000fe20000000000 */
[----:B------:R0:W1:Y:S01]  /*01d0*/  MUFU.RSQ R7, R0 ;  /* 0x0000000000077308 */ /* 0x0000620000001400 */
[----:B------:R-:W2:Y:S03]  /*01e0*/  LDCU.64 UR4, c[0x0][0x358] ;  /* 0x00006b00ff0477ac */ /* 0x000ea60008000a00 */
[----:B------:R-:W-:-:S13]  /*01f0*/  ISETP.GT.U32.AND P0, PT, R4, 0x727fffff, PT ;  /* 0x727fffff0400780c */ /* 0x000fda0003f04070 */
[----:B01----:R-:W-:Y:S05]  /*0200*/  @!P0 BRA `(.L_x_1) ;  /* 0x00000000000c8947 */ /* 0x003fea0003800000 */
[----:B------:R-:W-:-:S07]  /*0210*/  MOV R6, 0x230 ;  /* 0x0000023000067802 */ /* 0x000fce0000000f00 */
[----:B--2---:R-:W-:Y:S05]  /*0220*/  CALL.REL.NOINC `($__internal_0_$__cuda_sm20_sqrt_rn_f32_slowpath) ;  /* 0x0000000000507944 */ /* 0x004fea0003c00000 */
[----:B------:R-:W-:Y:S05]  /*0230*/  BRA `(.L_x_2) ;  /* 0x0000000000107947 */ /* 0x000fea0003800000 */
.L_x_1:
[C---:B------:R-:W-:Y:S01]  /*0240*/  FMUL.FTZ R5, R7.reuse, R0 ;  /* 0x0000000007057220 */ /* 0x040fe20000410000 */
[----:B------:R-:W-:-:S03]  /*0250*/  FMUL.FTZ R4, R7, 0.5 ;  /* 0x3f00000007047820 */ /* 0x000fc60000410000 */
[----:B------:R-:W-:-:S04]  /*0260*/  FFMA R0, -R5, R5, R0 ;  /* 0x0000000505007223 */ /* 0x000fc80000000100 */
[----:B------:R-:W-:-:S07]  /*0270*/  FFMA R0, R0, R4, R5 ;  /* 0x0000000400007223 */ /* 0x000fce0000000005 */
.L_x_2:
[----:B------:R-:W0:Y:S01]  /*0280*/  LDCU UR7, c[0x0][0x38c] ;  /* 0x00007180ff0777ac */ /* 0x000e220008000800 */
[----:B------:R-:W-:Y:S01]  /*0290*/  HFMA2 R7, -RZ, RZ, 1.490116119384765625e-06, 1549 ;  /* 0x0019660dff077431 */ /* 0x000fe200000001ff */
[----:B------:R-:W1:Y:S01]  /*02a0*/  LDCU UR6, c[0x0][0x390] ;  /* 0x00007200ff0677ac */ /* 0x000e620008000800 */
[----:B0-----:R-:W-:Y:S02]  /*02b0*/  IMAD R5, R3, UR7, R2 ;  /* 0x0000000703057c24 */ /* 0x001fe4000f8e0202 */
[----:B------:R-:W0:Y:S02]  /*02c0*/  LDC.64 R2, c[0x0][0x380] ;  /* 0x0000e000ff027b82 */ /* 0x000e240000000a00 */
[----:B-1----:R-:W-:-:S04]  /*02d0*/  VIADD R4, R5, UR6 ;  /* 0x0000000605047c36 */ /* 0x002fc80008000000 */
[----:B------:R-:W-:Y:S02]  /*02e0*/  IMAD R4, R4, R7, 0x3c6ef35f ;  /* 0x3c6ef35f04047424 */ /* 0x000fe400078e0207 */
[----:B------:R-:W-:-:S03]  /*02f0*/  IMAD.MOV.U32 R7, RZ, RZ, 0x40000000 ;  /* 0x40000000ff077424 */ /* 0x000fc600078e00ff */
[----:B------:R-:W-:-:S05]  /*0300*/  I2FP.F32.U32 R4, R4 ;  /* 0x0000000400047245 */ /* 0x000fca0000201000 */
[----:B------:R-:W-:-:S04]  /*0310*/  FMUL R4, R4, 2.3283064365386962891e-10 ;  /* 0x2f80000004047820 */ /* 0x000fc80000400000 */
[----:B------:R-:W-:Y:S01]  /*0320*/  FFMA R7, R4, R7, -1 ;  /* 0xbf80000004077423 */ /* 0x000fe20000000007 */
[----:B0-----:R-:W-:-:S04]  /*0330*/  IMAD.WIDE R2, R5, 0x4, R2 ;  /* 0x0000000405027825 */ /* 0x001fc800078e0202 */
[----:B------:R-:W-:-:S05]  /*0340*/  FMUL R7, R7, R0 ;  /* 0x0000000007077220 */ /* 0x000fca0000400000 */
[----:B--2---:R-:W-:Y:S01]  /*0350*/  STG.E desc[UR4][R2.64], R7 ;  /* 0x0000000702007986 */ /* 0x004fe2000c101904 */
[----:B------:R-:W-:Y:S05]  /*0360*/  EXIT ;  /* 0x000000000000794d */ /* 0x000fea0003800000 */
        .weak           $__internal_0_$__cuda_sm20_sqrt_rn_f32_slowpath
        .type           $__internal_0_$__cuda_sm20_sqrt_rn_f32_slowpath,@function
        .size           $__internal_0_$__cuda_sm20_sqrt_rn_f32_slowpath,($__internal_1_$__cuda_sm3x_div_rn_noftz_f32_slowpath - $__internal_0_$__cuda_sm20_sqrt_rn_f32_slowpath)
$__internal_0_$__cuda_sm20_sqrt_rn_f32_slowpath:
[----:B------:R-:W-:-:S13]  /*0370*/  LOP3.LUT P0, RZ, R0, 0x7fffffff, RZ, 0xc0, !PT ;  /* 0x7fffffff00ff7812 */ /* 0x000fda000780c0ff */
[----:B------:R-:W-:Y:S01]  /*0380*/  @!P0 MOV R4, R0 ;  /* 0x0000000000048202 */ /* 0x000fe20000000f00 */
[----:B------:R-:W-:Y:S06]  /*0390*/  @!P0 BRA `(.L_x_3) ;  /* 0x0000000000448947 */ /* 0x000fec0003800000 */
[----:B------:R-:W-:-:S13]  /*03a0*/  FSETP.GEU.FTZ.AND P0, PT, R0, RZ, PT ;  /* 0x000000ff0000720b */ /* 0x000fda0003f1e000 */
[----:B------:R-:W-:Y:S01]  /*03b0*/  @!P0 IMAD.MOV.U32 R4, RZ, RZ, 0x7fffffff ;  /* 0x7fffffffff048424 */ /* 0x000fe200078e00ff */
[----:B------:R-:W-:Y:S06]  /*03c0*/  @!P0 BRA `(.L_x_3) ;  /* 0x0000000000388947 */ /* 0x000fec0003800000 */
[----:B------:R-:W-:-:S13]  /*03d0*/  FSETP.GTU.FTZ.AND P0, PT, |R0|, +INF , PT ;  /* 0x7f8000000000780b */ /* 0x000fda0003f1c200 */
[----:B------:R-:W-:Y:S01]  /*03e0*/  @P0 FADD.FTZ R4, R0, 1 ;  /* 0x3f80000000040421 */ /* 0x000fe20000010000 */
[----:B------:R-:W-:Y:S06]  /*03f0*/  @P0 BRA `(.L_x_3) ;  /* 0x00000000002c0947 */ /* 0x000fec0003800000 */
[----:B------:R-:W-:-:S13]  /*0400*/  FSETP.NEU.FTZ.AND P0, PT, |R0|, +INF , PT ;  /* 0x7f8000000000780b */ /* 0x000fda0003f1d200 */
[----:B------:R-:W-:Y:S01]  /*0410*/  @!P0 IMAD.MOV.U32 R4, RZ, RZ, R0 ;  /* 0x000000ffff048224 */ /* 0x000fe200078e0000 */
[----:B------:R-:W-:Y:S06]  /*0420*/  @!P0 BRA `(.L_x_3) ;  /* 0x0000000000208947 */ /* 0x000fec0003800000 */
[----:B------:R-:W-:-:S04]  /*0430*/  FFMA R0, R0, 1.84467440737095516160e+19, RZ ;  /* 0x5f80000000007823 */ /* 0x000fc800000000ff */
[----:B------:R-:W0:Y:S02]  /*0440*/  MUFU.RSQ R5, R0 ;  /* 0x0000000000057308 */ /* 0x000e240000001400 */
[----:B0-----:R-:W-:Y:S01]  /*0450*/  FMUL.FTZ R7, R0, R5 ;  /* 0x0000000500077220 */ /* 0x001fe20000410000 */
[----:B------:R-:W-:-:S03]  /*0460*/  FMUL.FTZ R5, R5, 0.5 ;  /* 0x3f00000005057820 */ /* 0x000fc60000410000 */
[----:B------:R-:W-:-:S04]  /*0470*/  FADD.FTZ R4, -R7, -RZ ;  /* 0x800000ff07047221 */ /* 0x000fc80000010100 */
[----:B------:R-:W-:-:S04]  /*0480*/  FFMA R4, R7, R4, R0 ;  /* 0x0000000407047223 */ /* 0x000fc80000000000 */
[----:B------:R-:W-:-:S04]  /*0490*/  FFMA R4, R4, R5, R7 ;  /* 0x0000000504047223 */ /* 0x000fc80000000007 */
[----:B------:R-:W-:-:S07]  /*04a0*/  FMUL.FTZ R4, R4, 2.3283064365386962891e-10 ;  /* 0x2f80000004047820 */ /* 0x000fce0000410000 */
.L_x_3:
[----:B------:R-:W-:Y:S01]  /*04b0*/  MOV R0, R4 ;  /* 0x0000000400007202 */ /* 0x000fe20000000f00 */
[----:B------:R-:W-:Y:S02]  /*04c0*/  IMAD.MOV.U32 R4, RZ, RZ, R6 ;  /* 0x000000ffff047224 */ /* 0x000fe400078e0006 */
[----:B------:R-:W-:-:S04]  /*04d0*/  IMAD.MOV.U32 R5, RZ, RZ, 0x0 ;  /* 0x00000000ff057424 */ /* 0x000fc800078e00ff */
[----:B------:R-:W-:Y:S05]  /*04e0*/  RET.REL.NODEC R4 `(_Z28xavier_weight_initializationPfiij) ;  /* 0xfffffff804c47950 */ /* 0x000fea0003c3ffff */
        .weak           $__internal_1_$__cuda_sm3x_div_rn_noftz_f32_slowpath
        .type           $__internal_1_$__cuda_sm3x_div_rn_noftz_f32_slowpath,@function
        .size           $__internal_1_$__cuda_sm3x_div_rn_noftz_f32_slowpath,(.L_x_14 - $__internal_1_$__cuda_sm3x_div_rn_noftz_f32_slowpath)
$__internal_1_$__cuda_sm3x_div_rn_noftz_f32_slowpath:
[--C-:B------:R-:W-:Y:S01]  /*04f0*/  SHF.R.U32.HI R0, RZ, 0x17, R5.reuse ;  /* 0x00000017ff007819 */ /* 0x100fe20000011605 */
[----:B------:R-:W-:-:S03]  /*0500*/  IMAD.MOV.U32 R8, RZ, RZ, R5 ;  /* 0x000000ffff087224 */ /* 0x000fc600078e0005 */
[----:B------:R-:W-:-:S04]  /*0510*/  LOP3.LUT R6, R0, 0xff, RZ, 0xc0, !PT ;  /* 0x000000ff00067812 */ /* 0x000fc800078ec0ff */
[----:B------:R-:W-:-:S04]  /*0520*/  IADD3 R9, PT, PT, R6, -0x1, RZ ;  /* 0xffffffff06097810 */ /* 0x000fc80007ffe0ff */
[----:B------:R-:W-:-:S13]  /*0530*/  ISETP.GT.U32.AND P0, PT, R9, 0xfd, PT ;  /* 0x000000fd0900780c */ /* 0x000fda0003f04070 */
[----:B------:R-:W-:Y:S01]  /*0540*/  @!P0 IMAD.MOV.U32 R7, RZ, RZ, RZ ;  /* 0x000000ffff078224 */ /* 0x000fe200078e00ff */
[----:B------:R-:W-:Y:S06]  /*0550*/  @!P0 BRA `(.L_x_4) ;  /* 0x0000000000408947 */ /* 0x000fec0003800000 */
[----:B------:R-:W-:Y:S02]  /*0560*/  FSETP.GTU.FTZ.AND P0, PT, |R5|, +INF , PT ;  /* 0x7f8000000500780b */ /* 0x000fe40003f1c200 */
[----:B------:R-:W-:-:S11]  /*0570*/  MOV R0, R5 ;  /* 0x0000000500007202 */ /* 0x000fd60000000f00 */
[----:B------:R-:W-:Y:S05]  /*0580*/  @P0 BRA `(.L_x_5) ;  /* 0x0000000400280947 */ /* 0x000fea0003800000 */
[----:B------:R-:W-:-:S05]  /*0590*/  IMAD.MOV.U32 R5, RZ, RZ, 0x40c00000 ;  /* 0x40c00000ff057424 */ /* 0x000fca00078e00ff */
[----:B------:R-:W-:-:S13]  /*05a0*/  LOP3.LUT P0, RZ, R8, 0x7fffffff, R5, 0xc8, !PT ;  /* 0x7fffffff08ff7812 */ /* 0x000fda000780c805 */
[----:B------:R-:W-:Y:S05]  /*05b0*/  @!P0 BRA `(.L_x_6) ;  /* 0x0000000400148947 */ /* 0x000fea0003800000 */
[----:B------:R-:W-:Y:S02]  /*05c0*/  FSETP.NEU.FTZ.AND P0, PT, |R0|, +INF , PT ;  /* 0x7f8000000000780b */ /* 0x000fe40003f1d200 */
[----:B------:R-:W-:-:S04]  /*05d0*/  LOP3.LUT P1, RZ, R5, 0x7fffffff, RZ, 0xc0, !PT ;  /* 0x7fffffff05ff7812 */ /* 0x000fc8000782c0ff */
[----:B------:R-:W-:-:S13]  /*05e0*/  PLOP3.LUT P0, PT, P0, P1, PT, 0x2f, 0xf2 ;  /* 0x0000000000f2781c */ /* 0x000fda0000702577 */
[----:B------:R-:W-:Y:S05]  /*05f0*/  @P0 BRA `(.L_x_7) ;  /* 0x0000000000fc0947 */ /* 0x000fea0003800000 */
[----:B------:R-:W-:-:S13]  /*0600*/  LOP3.LUT P0, RZ, R8, 0x7fffffff, RZ, 0xc0, !PT ;  /* 0x7fffffff08ff7812 */ /* 0x000fda000780c0ff */
[----:B------:R-:W-:Y:S05]  /*0610*/  @!P0 BRA `(.L_x_8) ;  /* 0x0000000000e88947 */ /* 0x000fea0003800000 */
[----:B------:R-:W-:Y:S01]  /*0620*/  ISETP.GE.AND P0, PT, R9, RZ, PT ;  /* 0x000000ff0900720c */ /* 0x000fe20003f06270 */
[----:B------:R-:W-:-:S12]  /*0630*/  IMAD.MOV.U32 R7, RZ, RZ, RZ ;  /* 0x000000ffff077224 */ /* 0x000fd800078e00ff */
[----:B------:R-:W-:Y:S01]  /*0640*/  @!P0 FFMA R8, R0, 1.84467440737095516160e+19, RZ ;  /* 0x5f80000000088823 */ /* 0x000fe200000000ff */
[----:B------:R-:W-:-:S07]  /*0650*/  @!P0 IADD3 R7, PT, PT, R7, 0x40, RZ ;  /* 0x0000004007078810 */ /* 0x000fce0007ffe0ff */
.L_x_4:
[----:B------:R-:W-:Y:S01]  /*0660*/  LEA R5, R6, 0xc0800000, 0x17 ;  /* 0xc080000006057811 */ /* 0x000fe200078eb8ff */
[----:B------:R-:W-:Y:S01]  /*0670*/  UMOV UR4, 0x40c00000 ;  /* 0x40c0000000047882 */ /* 0x000fe20000000000 */
[----:B------:R-:W-:Y:S01]  /*0680*/  IADD3 R6, PT, PT, R7, 0x81, -R6 ;  /* 0x0000008107067810 */ /* 0x000fe20007ffe806 */
[----:B------:R-:W-:Y:S02]  /*0690*/  UIADD3 UR4, UPT, UPT, UR4, -0x1000000, URZ ;  /* 0xff00000004047890 */ /* 0x000fe4000fffe0ff */
[----:B------:R-:W-:-:S04]  /*06a0*/  IMAD.IADD R5, R8, 0x1, -R5 ;  /* 0x0000000108057824 */ /* 0x000fc800078e0a05 */
[----:B------:R-:W0:Y:S01]  /*06b0*/  MUFU.RCP R0, R5 ;  /* 0x0000000500007308 */ /* 0x000e220000001000 */
[----:B------:R-:W-:-:S04]  /*06c0*/  FADD.FTZ R9, -R5, -RZ ;  /* 0x800000ff05097221 */ /* 0x000fc80000010100 */
[----:B0-----:R-:W-:-:S04]  /*06d0*/  FFMA R11, R0, R9, 1 ;  /* 0x3f800000000b7423 */ /* 0x001fc80000000009 */
[----:B------:R-:W-:-:S04]  /*06e0*/  FFMA R0, R0, R11, R0 ;  /* 0x0000000b00007223 */ /* 0x000fc80000000000 */
[----:B------:R-:W-:-:S04]  /*06f0*/  FFMA R8, R0, UR4, RZ ;  /* 0x0000000400087c23 */ /* 0x000fc800080000ff */
[----:B------:R-:W-:-:S04]  /*0700*/  FFMA R11, R9, R8, UR4 ;  /* 0x00000004090b7e23 */ /* 0x000fc80008000008 */
[----:B------:R-:W-:-:S04]  /*0710*/  FFMA R11, R0, R11, R8 ;  /* 0x0000000b000b7223 */ /* 0x000fc80000000008 */
[----:B------:R-:W-:-:S04]  /*0720*/  FFMA R10, R9, R11, UR4 ;  /* 0x00000004090a7e23 */ /* 0x000fc8000800000b */
[----:B------:R-:W-:-:S05]  /*0730*/  FFMA R8, R0, R10, R11 ;  /* 0x0000000a00087223 */ /* 0x000fca000000000b */
[----:B------:R-:W-:-:S04]  /*0740*/  SHF.R.U32.HI R5, RZ, 0x17, R8 ;  /* 0x00000017ff057819 */ /* 0x000fc80000011608 */
[----:B------:R-:W-:-:S05]  /*0750*/  LOP3.LUT R5, R5, 0xff, RZ, 0xc0, !PT ;  /* 0x000000ff05057812 */ /* 0x000fca00078ec0ff */
[----:B------:R-:W-:-:S05]  /*0760*/  IMAD.IADD R9, R5, 0x1, R6 ;  /* 0x0000000105097824 */ /* 0x000fca00078e0206 */
[----:B------:R-:W-:-:S04]  /*0770*/  IADD3 R5, PT, PT, R9, -0x1, RZ ;  /* 0xffffffff09057810 */ /* 0x000fc80007ffe0ff */
[----:B------:R-:W-:-:S13]  /*0780*/  ISETP.GE.U32.AND P0, PT, R5, 0xfe, PT ;  /* 0x000000fe0500780c */ /* 0x000fda0003f06070 */
[----:B------:R-:W-:Y:S05]  /*0790*/  @!P0 BRA `(.L_x_9) ;  /* 0x0000000000808947 */ /* 0x000fea0003800000 */
[----:B------:R-:W-:-:S13]  /*07a0*/  ISETP.GT.AND P0, PT, R9, 0xfe, PT ;  /* 0x000000fe0900780c */ /* 0x000fda0003f04270 */
[----:B------:R-:W-:Y:S05]  /*07b0*/  @P0 BRA `(.L_x_10) ;  /* 0x00000000006c0947 */ /* 0x000fea0003800000 */
[----:B------:R-:W-:-:S13]  /*07c0*/  ISETP.GE.AND P0, PT, R9, 0x1, PT ;  /* 0x000000010900780c */ /* 0x000fda0003f06270 */
[----:B------:R-:W-:Y:S05]  /*07d0*/  @P0 BRA `(.L_x_11) ;  /* 0x0000000000980947 */ /* 0x000fea0003800000 */
[----:B------:R-:W-:Y:S02]  /*07e0*/  ISETP.GE.AND P0, PT, R9, -0x18, PT ;  /* 0xffffffe80900780c */ /* 0x000fe40003f06270 */
[----:B------:R-:W-:-:S11]  /*07f0*/  LOP3.LUT R8, R8, 0x80000000, RZ, 0xc0, !PT ;  /* 0x8000000008087812 */ /* 0x000fd600078ec0ff */
[----:B------:R-:W-:Y:S05]  /*0800*/  @!P0 BRA `(.L_x_11) ;  /* 0x00000000008c8947 */ /* 0x000fea0003800000 */
[CC--:B------:R-:W-:Y:S01]  /*0810*/  FFMA.RZ R5, R0.reuse, R10.reuse, R11 ;  /* 0x0000000a00057223 */ /* 0x0c0fe2000000c00b */
[C---:B------:R-:W-:Y:S01]  /*0820*/  VIADD R7, R9.reuse, 0x20 ;  /* 0x0000002009077836 */ /* 0x040fe20000000000 */
[C---:B------:R-:W-:Y:S02]  /*0830*/  ISETP.NE.AND P2, PT, R9.reuse, RZ, PT ;  /* 0x000000ff0900720c */ /* 0x040fe40003f45270 */
[----:B------:R-:W-:Y:S01]  /*0840*/  ISETP.NE.AND P1, PT, R9, RZ, PT ;  /* 0x000000ff0900720c */ /* 0x000fe20003f25270 */
[----:B------:R-:W-:Y:S01]  /*0850*/  IMAD.MOV R9, RZ, RZ, -R9 ;  /* 0x000000ffff097224 */ /* 0x000fe200078e0a09 */
[----:B------:R-:W-:Y:S01]  /*0860*/  LOP3.LUT R6, R5, 0x7fffff, RZ, 0xc0, !PT ;  /* 0x007fffff05067812 */ /* 0x000fe200078ec0ff */
[CCC-:B------:R-:W-:Y:S01]  /*0870*/  FFMA.RP R5, R0.reuse, R10.reuse, R11.reuse ;  /* 0x0000000a00057223 */ /* 0x1c0fe2000000800b */
[----:B------:R-:W-:Y:S02]  /*0880*/  FFMA.RM R0, R0, R10, R11 ;  /* 0x0000000a00007223 */ /* 0x000fe4000000400b */
[----:B------:R-:W-:-:S03]  /*0890*/  LOP3.LUT R6, R6, 0x800000, RZ, 0xfc, !PT ;  /* 0x0080000006067812 */ /* 0x000fc600078efcff */
[----:B------:R-:W-:Y:S02]  /*08a0*/  FSETP.NEU.FTZ.AND P0, PT, R5, R0, PT ;  /* 0x000000000500720b */ /* 0x000fe40003f1d000 */
[----:B------:R-:W-:Y:S02]  /*08b0*/  SHF.L.U32 R7, R6, R7, RZ ;  /* 0x0000000706077219 */ /* 0x000fe400000006ff */
[----:B------:R-:W-:Y:S02]  /*08c0*/  SEL R5, R9, RZ, P2 ;  /* 0x000000ff09057207 */ /* 0x000fe40001000000 */
[----:B------:R-:W-:Y:S02]  /*08d0*/  ISETP.NE.AND P1, PT, R7, RZ, P1 ;  /* 0x000000ff0700720c */ /* 0x000fe40000f25270 */
[----:B------:R-:W-:Y:S02]  /*08e0*/  SHF.R.U32.HI R5, RZ, R5, R6 ;  /* 0x00000005ff057219 */ /* 0x000fe40000011606 */
[----:B------:R-:W-:-:S02]  /*08f0*/  PLOP3.LUT P0, PT, P0, P1, PT, 0xf8, 0x8f ;  /* 0x00000000008f781c */ /* 0x000fc40000703f70 */
[----:B------:R-:W-:Y:S02]  /*0900*/  SHF.R.U32.HI R7, RZ, 0x1, R5 ;  /* 0x00000001ff077819 */ /* 0x000fe40000011605 */
[----:B------:R-:W-:-:S04]  /*0910*/  SEL R0, RZ, 0x1, !P0 ;  /* 0x00000001ff007807 */ /* 0x000fc80004000000 */
[----:B------:R-:W-:-:S04]  /*0920*/  LOP3.LUT R0, R0, 0x1, R7, 0xf8, !PT ;  /* 0x0000000100007812 */ /* 0x000fc800078ef807 */
[----:B------:R-:W-:-:S04]  /*0930*/  LOP3.LUT R0, R0, R5, RZ, 0xc0, !PT ;  /* 0x0000000500007212 */ /* 0x000fc800078ec0ff */
[----:B------:R-:W-:-:S04]  /*0940*/  IADD3 R7, PT, PT, R7, R0, RZ ;  /* 0x0000000007077210 */ /* 0x000fc80007ffe0ff */
[----:B------:R-:W-:Y:S01]  /*0950*/  LOP3.LUT R8, R7, R8, RZ, 0xfc, !PT ;  /* 0x0000000807087212 */ /* 0x000fe200078efcff */
[----:B------:R-:W-:Y:S06]  /*0960*/  BRA `(.L_x_11) ;  /* 0x0000000000347947 */ /* 0x000fec0003800000 */
.L_x_10:
[----:B------:R-:W-:-:S04]  /*0970*/  LOP3.LUT R8, R8, 0x80000000, RZ, 0xc0, !PT ;  /* 0x8000000008087812 */ /* 0x000fc800078ec0ff */
[----:B------:R-:W-:Y:S01]  /*0980*/  LOP3.LUT R8, R8, 0x7f800000, RZ, 0xfc, !PT ;  /* 0x7f80000008087812 */ /* 0x000fe200078efcff */
[----:B------:R-:W-:Y:S06]  /*0990*/  BRA `(.L_x_11) ;  /* 0x0000000000287947 */ /* 0x000fec0003800000 */
.L_x_9:
[----:B------:R-:W-:Y:S01]  /*09a0*/  IMAD R8, R6, 0x800000, R8 ;  /* 0x0080000006087824 */ /* 0x000fe200078e0208 */
[----:B------:R-:W-:Y:S06]  /*09b0*/  BRA `(.L_x_11) ;  /* 0x0000000000207947 */ /* 0x000fec0003800000 */
.L_x_8:
[----:B------:R-:W-:-:S04]  /*09c0*/  LOP3.LUT R8, R8, 0x80000000, R5, 0x48, !PT ;  /* 0x8000000008087812 */ /* 0x000fc800078e4805 */
[----:B------:R-:W-:Y:S01]  /*09d0*/  LOP3.LUT R8, R8, 0x7f800000, RZ, 0xfc, !PT ;  /* 0x7f80000008087812 */ /* 0x000fe200078efcff */
[----:B------:R-:W-:Y:S06]  /*09e0*/  BRA `(.L_x_11) ;  /* 0x0000000000147947 */ /* 0x000fec0003800000 */
.L_x_7:
[----:B------:R-:W-:Y:S01]  /*09f0*/  LOP3.LUT R8, R8, 0x80000000, R5, 0x48, !PT ;  /* 0x8000000008087812 */ /* 0x000fe200078e4805 */
[----:B------:R-:W-:Y:S06]  /*0a00*/  BRA `(.L_x_11) ;  /* 0x00000000000c7947 */ /* 0x000fec0003800000 */
.L_x_6:
[----:B------:R-:W0:Y:S01]  /*0a10*/  MUFU.RSQ R8, -QNAN ;  /* 0xffc0000000087908 */ /* 0x000e220000001400 */
[----:B------:R-:W-:Y:S05]  /*0a20*/  BRA `(.L_x_11) ;  /* 0x0000000000047947 */ /* 0x000fea0003800000 */
.L_x_5:
[----:B------:R-:W-:-:S07]  /*0a30*/  FADD.FTZ R8, R0, 6 ;  /* 0x40c0000000087421 */ /* 0x000fce0000010000 */
.L_x_11:
[----:B------:R-:W-:-:S04]  /*0a40*/  HFMA2 R5, -RZ, RZ, 0, 0 ;  /* 0x00000000ff057431 */ /* 0x000fc800000001ff */
[----:B0-----:R-:W-:Y:S05]  /*0a50*/  RET.REL.NODEC R4 `(_Z28xavier_weight_initializationPfiij) ;  /* 0xfffffff404687950 */ /* 0x001fea0003c3ffff */
.L_x_12:
[----:B------:R-:W-:-:S00]  /*0a60*/  BRA `(.L_x_12) ;  /* 0xfffffffc00fc7947 */ /* 0x000fc0000383ffff */
[----:B------:R-:W-:-:S00]  /*0a70*/  NOP ;  /* 0x0000000000007918 */ /* 0x000fc00000000000 */
        /* <DEDUP_REMOVED lines=8> */
.L_x_14:


//--------------------- .nv.shared.reserved.0     --------------------------
	.section	.nv.shared.reserved.0,"aw",@nobits
	.weak		__nv_reservedSMEM_offset_0_alias
	.size		__nv_reservedSMEM_offset_0_alias, 0, 64
	.other		__nv_reservedSMEM_offset_0_alias,@"STO_CUDA_RESERVED_SHARED STV_DEFAULT"
__nv_reservedSMEM_offset_0_alias:
	.zero		0
	.zero		64


//--------------------- .nv.constant0._Z28xavier_weight_initializationPfiij --------------------------
	.section	.nv.constant0._Z28xavier_weight_initializationPfiij,"a",@progbits
	.sectionflags	@""
	.align	4
.nv.constant0._Z28xavier_weight_initializationPfiij:
	.zero		916


//--------------------- SYMBOLS --------------------------

	.type		.nv.reservedSmem.offset0,@object
	.size		.nv.reservedSmem.offset0,0x4
